//
// Generated by NVIDIA NVVM Compiler
//
// Compiler Build ID: CL-36424714
// Cuda compilation tools, release 13.0, V13.0.88
// Based on NVVM 20.0.0
//

.version 9.0
.target sm_100
.address_size 64

	// .globl	_Z10nms_kernelPK3BoxifPiS2_

.visible .entry _Z10nms_kernelPK3BoxifPiS2_(
	.param .u64 .ptr .align 1 _Z10nms_kernelPK3BoxifPiS2__param_0,
	.param .u32 _Z10nms_kernelPK3BoxifPiS2__param_1,
	.param .f32 _Z10nms_kernelPK3BoxifPiS2__param_2,
	.param .u64 .ptr .align 1 _Z10nms_kernelPK3BoxifPiS2__param_3,
	.param .u64 .ptr .align 1 _Z10nms_kernelPK3BoxifPiS2__param_4
)
{
	.reg .pred 	%p<14>;
	.reg .b32 	%r<28>;
	.reg .b32 	%f<77>;
	.reg .b64 	%rd<17>;

	ld.param.u64 	%rd10, [_Z10nms_kernelPK3BoxifPiS2__param_0];
	ld.param.u32 	%r9, [_Z10nms_kernelPK3BoxifPiS2__param_1];
	ld.param.f32 	%f1, [_Z10nms_kernelPK3BoxifPiS2__param_2];
	ld.param.u64 	%rd11, [_Z10nms_kernelPK3BoxifPiS2__param_3];
	ld.param.u64 	%rd12, [_Z10nms_kernelPK3BoxifPiS2__param_4];
	cvta.to.global.u64 	%rd1, %rd12;
	cvta.to.global.u64 	%rd2, %rd10;
	cvta.to.global.u64 	%rd3, %rd11;
	mov.u32 	%r10, %ctaid.x;
	mov.u32 	%r11, %ntid.x;
	mul.lo.s32 	%r1, %r10, %r11;
	mov.u32 	%r2, %tid.x;
	add.s32 	%r3, %r1, %r2;
	setp.ge.s32 	%p1, %r3, %r9;
	@%p1 bra 	$L__BB0_16;
	mul.wide.s32 	%rd13, %r3, 4;
	add.s64 	%rd4, %rd3, %rd13;
	ld.global.u32 	%r12, [%rd4];
	setp.ne.s32 	%p2, %r12, 1;
	add.s32 	%r27, %r3, 1;
	setp.ge.s32 	%p3, %r27, %r9;
	or.pred  	%p4, %p2, %p3;
	@%p4 bra 	$L__BB0_16;
	mul.wide.s32 	%rd14, %r3, 20;
	add.s64 	%rd5, %rd2, %rd14;
	sub.s32 	%r13, %r1, %r9;
	add.s32 	%r14, %r13, %r2;
	and.b32  	%r15, %r14, 1;
	setp.eq.b32 	%p5, %r15, 1;
	@%p5 bra 	$L__BB0_7;
	ld.global.u32 	%r16, [%rd4+4];
	setp.ne.s32 	%p6, %r16, 1;
	@%p6 bra 	$L__BB0_6;
	ld.global.f32 	%f2, [%rd5];
	ld.global.f32 	%f3, [%rd5+20];
	max.f32 	%f4, %f2, %f3;
	ld.global.f32 	%f5, [%rd5+4];
	ld.global.f32 	%f6, [%rd5+24];
	max.f32 	%f7, %f5, %f6;
	ld.global.f32 	%f8, [%rd5+8];
	ld.global.f32 	%f9, [%rd5+28];
	min.f32 	%f10, %f8, %f9;
	ld.global.f32 	%f11, [%rd5+12];
	ld.global.f32 	%f12, [%rd5+32];
	min.f32 	%f13, %f11, %f12;
	sub.f32 	%f14, %f10, %f4;
	max.f32 	%f15, %f14, 0f00000000;
	sub.f32 	%f16, %f13, %f7;
	max.f32 	%f17, %f16, 0f00000000;
	mul.f32 	%f18, %f15, %f17;
	sub.f32 	%f19, %f8, %f2;
	sub.f32 	%f20, %f11, %f5;
	sub.f32 	%f21, %f9, %f3;
	sub.f32 	%f22, %f12, %f6;
	mul.f32 	%f23, %f21, %f22;
	fma.rn.f32 	%f24, %f19, %f20, %f23;
	sub.f32 	%f25, %f24, %f18;
	div.rn.f32 	%f26, %f18, %f25;
	setp.leu.f32 	%p7, %f26, %f1;
	@%p7 bra 	$L__BB0_6;
	mov.b32 	%r17, 0;
	st.global.u32 	[%rd4+4], %r17;
	atom.global.add.u32 	%r18, [%rd1], -1;
$L__BB0_6:
	add.s32 	%r27, %r3, 2;
$L__BB0_7:
	add.s32 	%r19, %r9, -2;
	setp.eq.s32 	%p8, %r19, %r3;
	@%p8 bra 	$L__BB0_16;
	add.s64 	%rd6, %rd3, 4;
	add.s64 	%rd7, %rd2, 20;
$L__BB0_9:
	mul.wide.s32 	%rd15, %r27, 4;
	add.s64 	%rd8, %rd6, %rd15;
	mul.wide.s32 	%rd16, %r27, 20;
	add.s64 	%rd9, %rd7, %rd16;
	ld.global.u32 	%r20, [%rd8+-4];
	setp.ne.s32 	%p9, %r20, 1;
	@%p9 bra 	$L__BB0_12;
	ld.global.f32 	%f27, [%rd5];
	ld.global.f32 	%f28, [%rd9+-20];
	max.f32 	%f29, %f27, %f28;
	ld.global.f32 	%f30, [%rd5+4];
	ld.global.f32 	%f31, [%rd9+-16];
	max.f32 	%f32, %f30, %f31;
	ld.global.f32 	%f33, [%rd5+8];
	ld.global.f32 	%f34, [%rd9+-12];
	min.f32 	%f35, %f33, %f34;
	ld.global.f32 	%f36, [%rd5+12];
	ld.global.f32 	%f37, [%rd9+-8];
	min.f32 	%f38, %f36, %f37;
	sub.f32 	%f39, %f35, %f29;
	max.f32 	%f40, %f39, 0f00000000;
	sub.f32 	%f41, %f38, %f32;
	max.f32 	%f42, %f41, 0f00000000;
	mul.f32 	%f43, %f40, %f42;
	sub.f32 	%f44, %f33, %f27;
	sub.f32 	%f45, %f36, %f30;
	sub.f32 	%f46, %f34, %f28;
	sub.f32 	%f47, %f37, %f31;
	mul.f32 	%f48, %f46, %f47;
	fma.rn.f32 	%f49, %f44, %f45, %f48;
	sub.f32 	%f50, %f49, %f43;
	div.rn.f32 	%f51, %f43, %f50;
	setp.leu.f32 	%p10, %f51, %f1;
	@%p10 bra 	$L__BB0_12;
	mov.b32 	%r21, 0;
	st.global.u32 	[%rd8+-4], %r21;
	atom.global.add.u32 	%r22, [%rd1], -1;
$L__BB0_12:
	ld.global.u32 	%r23, [%rd8];
	setp.ne.s32 	%p11, %r23, 1;
	@%p11 bra 	$L__BB0_15;
	ld.global.f32 	%f52, [%rd5];
	ld.global.f32 	%f53, [%rd9];
	max.f32 	%f54, %f52, %f53;
	ld.global.f32 	%f55, [%rd5+4];
	ld.global.f32 	%f56, [%rd9+4];
	max.f32 	%f57, %f55, %f56;
	ld.global.f32 	%f58, [%rd5+8];
	ld.global.f32 	%f59, [%rd9+8];
	min.f32 	%f60, %f58, %f59;
	ld.global.f32 	%f61, [%rd5+12];
	ld.global.f32 	%f62, [%rd9+12];
	min.f32 	%f63, %f61, %f62;
	sub.f32 	%f64, %f60, %f54;
	max.f32 	%f65, %f64, 0f00000000;
	sub.f32 	%f66, %f63, %f57;
	max.f32 	%f67, %f66, 0f00000000;
	mul.f32 	%f68, %f65, %f67;
	sub.f32 	%f69, %f58, %f52;
	sub.f32 	%f70, %f61, %f55;
	sub.f32 	%f71, %f59, %f53;
	sub.f32 	%f72, %f62, %f56;
	mul.f32 	%f73, %f71, %f72;
	fma.rn.f32 	%f74, %f69, %f70, %f73;
	sub.f32 	%f75, %f74, %f68;
	div.rn.f32 	%f76, %f68, %f75;
	setp.leu.f32 	%p12, %f76, %f1;
	@%p12 bra 	$L__BB0_15;
	mov.b32 	%r24, 0;
	st.global.u32 	[%rd8], %r24;
	atom.global.add.u32 	%r25, [%rd1], -1;
$L__BB0_15:
	add.s32 	%r27, %r27, 2;
	setp.lt.s32 	%p13, %r27, %r9;
	@%p13 bra 	$L__BB0_9;
$L__BB0_16:
	ret;

}


// ===== COMPILED SASS (sm_100) =====

	.target	sm_100

	.elftype	@"ET_EXEC"


//--------------------- .note.nv.tkinfo           --------------------------
	.section	.note.nv.tkinfo,"",@"SHT_NOTE"
	.sectionflags	@"SHF_NOTE_NV_TKINFO"
	.tkinfo
        /*0018*/ 	.word	0x00000002
        /*0030*/ 	.string	""
        /*0030*/ 	.string	"ptxas"
        /*0030*/ 	.string	"Cuda compilation tools, release 13.0, V13.0.88"
        /*0030*/ 	.string	"Build cuda_13.0.r13.0/compiler.36424714_0"
        /*0030*/ 	.string	"-arch sm_100 -m 64 "



//--------------------- .note.nv.cuinfo           --------------------------
	.section	.note.nv.cuinfo,"",@"SHT_NOTE"
	.sectionflags	@"SHF_NOTE_NV_CUINFO"
        /*0018*/ 	.short	0x0002
        /*001a*/ 	.short	0x0064
        /*001c*/ 	.short	0x0082
	.zero		2


//--------------------- .nv.info                  --------------------------
	.section	.nv.info,"",@"SHT_CUDA_INFO"
	.align	4


	//----- nvinfo : EIATTR_REGCOUNT
	.align		4
        /*0000*/ 	.byte	0x04, 0x2f
        /*0002*/ 	.short	(.L_1 - .L_0)
	.align		4
.L_0:
        /*0004*/ 	.word	index@(_Z10nms_kernelPK3BoxifPiS2_)
        /*0008*/ 	.word	0x00000016


	//----- nvinfo : EIATTR_FRAME_SIZE
	.align		4
.L_1:
        /*000c*/ 	.byte	0x04, 0x11
        /*000e*/ 	.short	(.L_3 - .L_2)
	.align		4
.L_2:
        /*0010*/ 	.word	index@($__internal_0_$__cuda_sm3x_div_rn_noftz_f32_slowpath)
        /*0014*/ 	.word	0x00000000


	//----- nvinfo : EIATTR_FRAME_SIZE
	.align		4
.L_3:
        /*0018*/ 	.byte	0x04, 0x11
        /*001a*/ 	.short	(.L_5 - .L_4)
	.align		4
.L_4:
        /*001c*/ 	.word	index@(_Z10nms_kernelPK3BoxifPiS2_)
        /*0020*/ 	.word	0x00000000


	//----- nvinfo : EIATTR_MIN_STACK_SIZE
	.align		4
.L_5:
        /*0024*/ 	.byte	0x04, 0x12
        /*0026*/ 	.short	(.L_7 - .L_6)
	.align		4
.L_6:
        /*0028*/ 	.word	index@(_Z10nms_kernelPK3BoxifPiS2_)
        /*002c*/ 	.word	0x00000000
.L_7:


//--------------------- .nv.compat                --------------------------
	.section	.nv.compat,"",@"SHT_CUDA_COMPAT_INFO"
	.align	4
        /*0000*/ 	.byte	0x02, 0x09, 0x00, 0x00, 0x02, 0x02, 0x01, 0x00, 0x02, 0x05, 0x05, 0x00, 0x03, 0x07, 0x01, 0x01
        /*0010*/ 	.byte	0x02, 0x03, 0x00, 0x00, 0x02, 0x06, 0x01, 0x00, 0x04, 0x0b, 0x08, 0x00, 0x01, 0x00, 0x00, 0x00
        /*0020*/ 	.byte	0x00, 0x00, 0x00, 0x00


//--------------------- .nv.info._Z10nms_kernelPK3BoxifPiS2_ --------------------------
	.section	.nv.info._Z10nms_kernelPK3BoxifPiS2_,"",@"SHT_CUDA_INFO"
	.sectionflags	@""
	.align	4


	//----- nvinfo : EIATTR_CUDA_API_VERSION
	.align		4
        /*0000*/ 	.byte	0x04, 0x37
        /*0002*/ 	.short	(.L_9 - .L_8)
.L_8:
        /*0004*/ 	.word	0x00000082


	//----- nvinfo : EIATTR_KPARAM_INFO
	.align		4
.L_9:
        /*0008*/ 	.byte	0x04, 0x17
        /*000a*/ 	.short	(.L_11 - .L_10)
.L_10:
        /*000c*/ 	.word	0x00000000
        /*0010*/ 	.short	0x0004
        /*0012*/ 	.short	0x0018
        /*0014*/ 	.byte	0x00, 0xf5, 0x21, 0x00


	//----- nvinfo : EIATTR_KPARAM_INFO
	.align		4
.L_11:
        /*0018*/ 	.byte	0x04, 0x17
        /*001a*/ 	.short	(.L_13 - .L_12)
.L_12:
        /*001c*/ 	.word	0x00000000
        /*0020*/ 	.short	0x0003
        /*0022*/ 	.short	0x0010
        /*0024*/ 	.byte	0x00, 0xf5, 0x21, 0x00


	//----- nvinfo : EIATTR_KPARAM_INFO
	.align		4
.L_13:
        /*0028*/ 	.byte	0x04, 0x17
        /*002a*/ 	.short	(.L_15 - .L_14)
.L_14:
        /*002c*/ 	.word	0x00000000
        /*0030*/ 	.short	0x0002
        /*0032*/ 	.short	0x000c
        /*0034*/ 	.byte	0x00, 0xf0, 0x11, 0x00


	//----- nvinfo : EIATTR_KPARAM_INFO
	.align		4
.L_15:
        /*0038*/ 	.byte	0x04, 0x17
        /*003a*/ 	.short	(.L_17 - .L_16)
.L_16:
        /*003c*/ 	.word	0x00000000
        /*0040*/ 	.short	0x0001
        /*0042*/ 	.short	0x0008
        /*0044*/ 	.byte	0x00, 0xf0, 0x11, 0x00


	//----- nvinfo : EIATTR_KPARAM_INFO
	.align		4
.L_17:
        /*0048*/ 	.byte	0x04, 0x17
        /*004a*/ 	.short	(.L_19 - .L_18)
.L_18:
        /*004c*/ 	.word	0x00000000
        /*0050*/ 	.short	0x0000
        /*0052*/ 	.short	0x0000
        /*0054*/ 	.byte	0x00, 0xf5, 0x21, 0x00


	//----- nvinfo : EIATTR_SPARSE_MMA_MASK
	.align		4
.L_19:
        /*0058*/ 	.byte	0x03, 0x50
        /*005a*/ 	.short	0x0000


	//----- nvinfo : EIATTR_MAXREG_COUNT
	.align		4
        /*005c*/ 	.byte	0x03, 0x1b
        /*005e*/ 	.short	0x00ff


	//----- nvinfo : EIATTR_MERCURY_ISA_VERSION
	.align		4
        /*0060*/ 	.byte	0x03, 0x5f
        /*0062*/ 	.short	0x0101


	//----- nvinfo : EIATTR_INT_WARP_WIDE_INSTR_OFFSETS
	.align		4
        /*0064*/ 	.byte	0x04, 0x31
        /*0066*/ 	.short	(.L_21 - .L_20)


	//   ....[0]....
.L_20:
        /*0068*/ 	.word	0x00000460


	//   ....[1]....
        /*006c*/ 	.word	0x00000920


	//   ....[2]....
        /*0070*/ 	.word	0x00000c70


	//----- nvinfo : EIATTR_VRC_CTA_INIT_COUNT
	.align		4
.L_21:
        /*0074*/ 	.byte	0x02, 0x4a
	.zero		1
	.zero		1


	//----- nvinfo : EIATTR_EXIT_INSTR_OFFSETS
	.align		4
        /*0078*/ 	.byte	0x04, 0x1c
        /*007a*/ 	.short	(.L_23 - .L_22)


	//   ....[0]....
.L_22:
        /*007c*/ 	.word	0x00000080


	//   ....[1]....
        /*0080*/ 	.word	0x00000100


	//   ....[2]....
        /*0084*/ 	.word	0x00000530


	//   ....[3]....
        /*0088*/ 	.word	0x00000d00


	//----- nvinfo : EIATTR_CRS_STACK_SIZE
	.align		4
.L_23:
        /*008c*/ 	.byte	0x04, 0x1e
        /*008e*/ 	.short	(.L_25 - .L_24)
.L_24:
        /*0090*/ 	.word	0x00000000


	//----- nvinfo : EIATTR_CBANK_PARAM_SIZE
	.align		4
.L_25:
        /*0094*/ 	.byte	0x03, 0x19
        /*0096*/ 	.short	0x0020


	//----- nvinfo : EIATTR_PARAM_CBANK
	.align		4
        /*0098*/ 	.byte	0x04, 0x0a
        /*009a*/ 	.short	(.L_27 - .L_26)
	.align		4
.L_26:
        /*009c*/ 	.word	index@(.nv.constant0._Z10nms_kernelPK3BoxifPiS2_)
        /*00a0*/ 	.short	0x0380
        /*00a2*/ 	.short	0x0020


	//----- nvinfo : EIATTR_SW_WAR
	.align		4
.L_27:
        /*00a4*/ 	.byte	0x04, 0x36
        /*00a6*/ 	.short	(.L_29 - .L_28)
.L_28:
        /*00a8*/ 	.word	0x00000008
.L_29:


//--------------------- .nv.callgraph             --------------------------
	.section	.nv.callgraph,"",@"SHT_CUDA_CALLGRAPH"
	.align	4
	.sectionentsize	8
	.align		4
        /*0000*/ 	.word	0x00000000
	.align		4
        /*0004*/ 	.word	0xffffffff
	.align		4
        /*0008*/ 	.word	0x00000000
	.align		4
        /*000c*/ 	.word	0xfffffffe
	.align		4
        /*0010*/ 	.word	0x00000000
	.align		4
        /*0014*/ 	.word	0xfffffffd
	.align		4
        /*0018*/ 	.word	0x00000000
	.align		4
        /*001c*/ 	.word	0xfffffffc


//--------------------- .text._Z10nms_kernelPK3BoxifPiS2_ --------------------------
	.section	.text._Z10nms_kernelPK3BoxifPiS2_,"ax",@progbits
	.align	128
        .global         _Z10nms_kernelPK3BoxifPiS2_
        .type           _Z10nms_kernelPK3BoxifPiS2_,@function
        .size           _Z10nms_kernelPK3BoxifPiS2_,(.L_x_27 - _Z10nms_kernelPK3BoxifPiS2_)
        .other          _Z10nms_kernelPK3BoxifPiS2_,@"STO_CUDA_ENTRY STV_DEFAULT"
_Z10nms_kernelPK3BoxifPiS2_:
.text._Z10nms_kernelPK3BoxifPiS2_:
[----:B------:R-:W-:Y:S01]  /*0000*/  LDC R1, c[0x0][0x37c] ;  /* 0x0000df00ff017b82 */ /* 0x000fe20000000800 */
[----:B------:R-:W0:Y:S07]  /*0010*/  S2R R0, SR_TID.X ;  /* 0x0000000000007919 */ /* 0x000e2e0000002100 */
[----:B------:R-:W1:Y:S01]  /*0020*/  S2UR UR4, SR_CTAID.X ;  /* 0x00000000000479c3 */ /* 0x000e620000002500 */
[----:B------:R-:W1:Y:S07]  /*0030*/  LDCU UR5, c[0x0][0x360] ;  /* 0x00006c00ff0577ac */ /* 0x000e6e0008000800 */
[----:B------:R-:W2:Y:S01]  /*0040*/  LDC R3, c[0x0][0x388] ;  /* 0x0000e200ff037b82 */ /* 0x000ea20000000800 */
[----:B-1----:R-:W-:-:S06]  /*0050*/  UIMAD UR4, UR4, UR5, URZ ;  /* 0x00000005040472a4 */ /* 0x002fcc000f8e02ff */
[----:B0-----:R-:W-:-:S05]  /*0060*/  VIADD R8, R0, UR4 ;  /* 0x0000000400087c36 */ /* 0x001fca0008000000 */
[----:B--2---:R-:W-:-:S13]  /*0070*/  ISETP.GE.AND P0, PT, R8, R3, PT ;  /* 0x000000030800720c */ /* 0x004fda0003f06270 */
[----:B------:R-:W-:Y:S05]  /*0080*/  @P0 EXIT ;  /* 0x000000000000094d */ /* 0x000fea0003800000 */
[----:B------:R-:W0:Y:S01]  /*0090*/  LDC.64 R6, c[0x0][0x390] ;  /* 0x0000e400ff067b82 */ /* 0x000e220000000a00 */
[----:B------:R-:W1:Y:S01]  /*00a0*/  LDCU.64 UR12, c[0x0][0x358] ;  /* 0x00006b00ff0c77ac */ /* 0x000e620008000a00 */
[----:B0-----:R-:W-:-:S05]  /*00b0*/  IMAD.WIDE R6, R8, 0x4, R6 ;  /* 0x0000000408067825 */ /* 0x001fca00078e0206 */
[----:B-1----:R-:W2:Y:S01]  /*00c0*/  LDG.E R4, desc[UR12][R6.64] ;  /* 0x0000000c06047981 */ /* 0x002ea2000c1e1900 */
[----:B------:R-:W-:-:S05]  /*00d0*/  VIADD R2, R8, 0x1 ;  /* 0x0000000108027836 */ /* 0x000fca0000000000 */
[----:B------:R-:W-:-:S04]  /*00e0*/  ISETP.GE.AND P0, PT, R2, R3, PT ;  /* 0x000000030200720c */ /* 0x000fc80003f06270 */
[----:B--2---:R-:W-:-:S13]  /*00f0*/  ISETP.NE.OR P0, PT, R4, 0x1, P0 ;  /* 0x000000010400780c */ /* 0x004fda0000705670 */
[----:B------:R-:W-:Y:S05]  /*0100*/  @P0 EXIT ;  /* 0x000000000000094d */ /* 0x000fea0003800000 */
[----:B------:R-:W0:Y:S01]  /*0110*/  LDC.64 R4, c[0x0][0x380] ;  /* 0x0000e000ff047b82 */ /* 0x000e220000000a00 */
[----:B------:R-:W-:Y:S01]  /*0120*/  IADD3 R0, PT, PT, R0, UR4, -R3 ;  /* 0x0000000400007c10 */ /* 0x000fe2000fffe803 */
[----:B------:R-:W-:Y:S03]  /*0130*/  BSSY.RECONVERGENT B0, `(.L_x_0) ;  /* 0x000003c000007945 */ /* 0x000fe60003800200 */
[----:B------:R-:W-:-:S04]  /*0140*/  LOP3.LUT R0, R0, 0x1, RZ, 0xc0, !PT ;  /* 0x0000000100007812 */ /* 0x000fc800078ec0ff */
[----:B------:R-:W-:Y:S01]  /*0150*/  ISETP.NE.U32.AND P0, PT, R0, 0x1, PT ;  /* 0x000000010000780c */ /* 0x000fe20003f05070 */
[----:B0-----:R-:W-:-:S12]  /*0160*/  IMAD.WIDE R4, R8, 0x14, R4 ;  /* 0x0000001408047825 */ /* 0x001fd800078e0204 */
[----:B------:R-:W-:Y:S05]  /*0170*/  @!P0 BRA `(.L_x_1) ;  /* 0x0000000000dc8947 */ /* 0x000fea0003800000 */
[----:B------:R-:W2:Y:S01]  /*0180*/  LDG.E R0, desc[UR12][R6.64+0x4] ;  /* 0x0000040c06007981 */ /* 0x000ea2000c1e1900 */
[----:B------:R-:W-:Y:S01]  /*0190*/  BSSY.RECONVERGENT B1, `(.L_x_2) ;  /* 0x0000034000017945 */ /* 0x000fe20003800200 */
[----:B--2---:R-:W-:-:S13]  /*01a0*/  ISETP.NE.AND P0, PT, R0, 0x1, PT ;  /* 0x000000010000780c */ /* 0x004fda0003f05270 */
[----:B------:R-:W-:Y:S05]  /*01b0*/  @P0 BRA `(.L_x_3) ;  /* 0x0000000000c40947 */ /* 0x000fea0003800000 */
[----:B------:R-:W2:Y:S04]  /*01c0*/  LDG.E R0, desc[UR12][R4.64] ;  /* 0x0000000c04007981 */ /* 0x000ea8000c1e1900 */
[----:B------:R-:W2:Y:S04]  /*01d0*/  LDG.E R3, desc[UR12][R4.64+0x14] ;  /* 0x0000140c04037981 */ /* 0x000ea8000c1e1900 */
[----:B------:R-:W3:Y:S04]  /*01e0*/  LDG.E R13, desc[UR12][R4.64+0x8] ;  /* 0x0000080c040d7981 */ /* 0x000ee8000c1e1900 */
[----:B------:R-:W3:Y:S04]  /*01f0*/  LDG.E R12, desc[UR12][R4.64+0x1c] ;  /* 0x00001c0c040c7981 */ /* 0x000ee8000c1e1900 */
[----:B------:R-:W4:Y:S04]  /*0200*/  LDG.E R9, desc[UR12][R4.64+0x4] ;  /* 0x0000040c04097981 */ /* 0x000f28000c1e1900 */
[----:B------:R-:W4:Y:S04]  /*0210*/  LDG.E R10, desc[UR12][R4.64+0x18] ;  /* 0x0000180c040a7981 */ /* 0x000f28000c1e1900 */
[----:B------:R-:W5:Y:S04]  /*0220*/  LDG.E R14, desc[UR12][R4.64+0xc] ;  /* 0x00000c0c040e7981 */ /* 0x000f68000c1e1900 */
[----:B------:R-:W5:Y:S01]  /*0230*/  LDG.E R17, desc[UR12][R4.64+0x20] ;  /* 0x0000200c04117981 */ /* 0x000f62000c1e1900 */
[----:B------:R-:W-:Y:S01]  /*0240*/  BSSY.RECONVERGENT B2, `(.L_x_4) ;  /* 0x000001c000027945 */ /* 0x000fe20003800200 */
[----:B--2---:R-:W-:-:S02]  /*0250*/  FMNMX R2, R0, R3, !PT ;  /* 0x0000000300027209 */ /* 0x004fc40007800000 */
[----:B---3--:R-:W-:Y:S01]  /*0260*/  FMNMX R15, R13, R12, PT ;  /* 0x0000000c0d0f7209 */ /* 0x008fe20003800000 */
[----:B------:R-:W-:Y:S01]  /*0270*/  FADD R3, -R3, R12 ;  /* 0x0000000c03037221 */ /* 0x000fe20000000100 */
[----:B------:R-:W-:-:S03]  /*0280*/  FADD R13, -R0, R13 ;  /* 0x0000000d000d7221 */ /* 0x000fc60000000100 */
[----:B------:R-:W-:Y:S01]  /*0290*/  FADD R2, -R2, R15 ;  /* 0x0000000f02027221 */ /* 0x000fe20000000100 */
[----:B----4-:R-:W-:-:S04]  /*02a0*/  FMNMX R11, R9, R10, !PT ;  /* 0x0000000a090b7209 */ /* 0x010fc80007800000 */
[----:B------:R-:W-:Y:S02]  /*02b0*/  FMNMX R0, RZ, R2, !PT ;  /* 0x00000002ff007209 */ /* 0x000fe40007800000 */
[----:B-----5:R-:W-:Y:S01]  /*02c0*/  FMNMX R16, R14, R17, PT ;  /* 0x000000110e107209 */ /* 0x020fe20003800000 */
[----:B------:R-:W-:Y:S01]  /*02d0*/  FADD R10, -R10, R17 ;  /* 0x000000110a0a7221 */ /* 0x000fe20000000100 */
[----:B------:R-:W-:-:S03]  /*02e0*/  FADD R14, -R9, R14 ;  /* 0x0000000e090e7221 */ /* 0x000fc60000000100 */
[----:B------:R-:W-:Y:S01]  /*02f0*/  FADD R11, -R11, R16 ;  /* 0x000000100b0b7221 */ /* 0x000fe20000000100 */
[----:B------:R-:W-:-:S04]  /*0300*/  FMUL R10, R3, R10 ;  /* 0x0000000a030a7220 */ /* 0x000fc80000400000 */
[----:B------:R-:W-:Y:S01]  /*0310*/  FMNMX R11, RZ, R11, !PT ;  /* 0x0000000bff0b7209 */ /* 0x000fe20007800000 */
[----:B------:R-:W-:-:S04]  /*0320*/  FFMA R13, R13, R14, R10 ;  /* 0x0000000e0d0d7223 */ /* 0x000fc8000000000a */
[----:B------:R-:W-:-:S04]  /*0330*/  FMUL R0, R0, R11 ;  /* 0x0000000b00007220 */ /* 0x000fc80000400000 */
[----:B------:R-:W-:-:S04]  /*0340*/  FADD R3, -R0, R13 ;  /* 0x0000000d00037221 */ /* 0x000fc80000000100 */
[----:B------:R-:W0:Y:S08]  /*0350*/  MUFU.RCP R2, R3 ;  /* 0x0000000300027308 */ /* 0x000e300000001000 */
[----:B------:R-:W1:Y:S01]  /*0360*/  FCHK P0, R0, R3 ;  /* 0x0000000300007302 */ /* 0x000e620000000000 */
[----:B0-----:R-:W-:-:S04]  /*0370*/  FFMA R9, -R3, R2, 1 ;  /* 0x3f80000003097423 */ /* 0x001fc80000000102 */
[----:B------:R-:W-:-:S04]  /*0380*/  FFMA R9, R2, R9, R2 ;  /* 0x0000000902097223 */ /* 0x000fc80000000002 */
[----:B------:R-:W-:-:S04]  /*0390*/  FFMA R2, R0, R9, RZ ;  /* 0x0000000900027223 */ /* 0x000fc800000000ff */
[----:B------:R-:W-:-:S04]  /*03a0*/  FFMA R10, -R3, R2, R0 ;  /* 0x00000002030a7223 */ /* 0x000fc80000000100 */
[----:B------:R-:W-:Y:S01]  /*03b0*/  FFMA R2, R9, R10, R2 ;  /* 0x0000000a09027223 */ /* 0x000fe20000000002 */
[----:B-1----:R-:W-:Y:S06]  /*03c0*/  @!P0 BRA `(.L_x_5) ;  /* 0x00000000000c8947 */ /* 0x002fec0003800000 */
[----:B------:R-:W-:-:S07]  /*03d0*/  MOV R10, 0x3f0 ;  /* 0x000003f0000a7802 */ /* 0x000fce0000000f00 */
[----:B------:R-:W-:Y:S05]  /*03e0*/  CALL.REL.NOINC `($__internal_0_$__cuda_sm3x_div_rn_noftz_f32_slowpath) ;  /* 0x0000000800487944 */ /* 0x000fea0003c00000 */
[----:B------:R-:W-:-:S07]  /*03f0*/  IMAD.MOV.U32 R2, RZ, RZ, R3 ;  /* 0x000000ffff027224 */ /* 0x000fce00078e0003 */
.L_x_5:
[----:B------:R-:W-:Y:S05]  /*0400*/  BSYNC.RECONVERGENT B2 ;  /* 0x0000000000027941 */ /* 0x000fea0003800200 */
.L_x_4:
[----:B------:R-:W0:Y:S02]  /*0410*/  LDCU UR4, c[0x0][0x38c] ;  /* 0x00007180ff0477ac */ /* 0x000e240008000800 */
[----:B0-----:R-:W-:-:S13]  /*0420*/  FSETP.GT.AND P0, PT, R2, UR4, PT ;  /* 0x0000000402007c0b */ /* 0x001fda000bf04000 */
[----:B------:R-:W-:Y:S05]  /*0430*/  @!P0 BRA `(.L_x_3) ;  /* 0x0000000000248947 */ /* 0x000fea0003800000 */
[----:B------:R-:W0:Y:S01]  /*0440*/  S2R R0, SR_LANEID ;  /* 0x0000000000007919 */ /* 0x000e220000000000 */
[----:B------:R-:W1:Y:S01]  /*0450*/  LDC.64 R2, c[0x0][0x398] ;  /* 0x0000e600ff027b82 */ /* 0x000e620000000a00 */
[----:B------:R-:W-:Y:S02]  /*0460*/  VOTEU.ANY UR4, UPT, PT ;  /* 0x0000000000047886 */ /* 0x000fe400038e0100 */
[----:B------:R-:W-:Y:S01]  /*0470*/  UFLO.U32 UR5, UR4 ;  /* 0x00000004000572bd */ /* 0x000fe200080e0000 */
[----:B------:R2:W-:Y:S01]  /*0480*/  STG.E desc[UR12][R6.64+0x4], RZ ;  /* 0x000004ff06007986 */ /* 0x0005e2000c10190c */
[----:B------:R-:W-:-:S06]  /*0490*/  UPOPC UR4, UR4 ;  /* 0x00000004000472bf */ /* 0x000fcc0008000000 */
[----:B------:R-:W-:Y:S01]  /*04a0*/  IMAD R9, RZ, RZ, -UR4 ;  /* 0x80000004ff097e24 */ /* 0x000fe2000f8e02ff */
[----:B0-----:R-:W-:-:S13]  /*04b0*/  ISETP.EQ.U32.AND P0, PT, R0, UR5, PT ;  /* 0x0000000500007c0c */ /* 0x001fda000bf02070 */
[----:B-1----:R2:W-:Y:S02]  /*04c0*/  @P0 REDG.E.ADD.STRONG.GPU desc[UR12][R2.64], R9 ;  /* 0x000000090200098e */ /* 0x0025e4000c12e10c */
.L_x_3:
[----:B------:R-:W-:Y:S05]  /*04d0*/  BSYNC.RECONVERGENT B1 ;  /* 0x0000000000017941 */ /* 0x000fea0003800200 */
.L_x_2:
[----:B--2---:R-:W-:-:S07]  /*04e0*/  VIADD R2, R8, 0x2 ;  /* 0x0000000208027836 */ /* 0x004fce0000000000 */
.L_x_1:
[----:B------:R-:W-:Y:S05]  /*04f0*/  BSYNC.RECONVERGENT B0 ;  /* 0x0000000000007941 */ /* 0x000fea0003800200 */
.L_x_0:
[----:B------:R-:W0:Y:S02]  /*0500*/  LDCU UR4, c[0x0][0x388] ;  /* 0x00007100ff0477ac */ /* 0x000e240008000800 */
[----:B0-----:R-:W-:-:S06]  /*0510*/  UIADD3 UR4, UPT, UPT, UR4, -0x2, URZ ;  /* 0xfffffffe04047890 */ /* 0x001fcc000fffe0ff */
[----:B------:R-:W-:-:S13]  /*0520*/  ISETP.NE.AND P0, PT, R8, UR4, PT ;  /* 0x0000000408007c0c */ /* 0x000fda000bf05270 */
[----:B------:R-:W-:Y:S05]  /*0530*/  @!P0 EXIT ;  /* 0x000000000000894d */ /* 0x000fea0003800000 */
[----:B------:R-:W0:Y:S01]  /*0540*/  LDCU.64 UR8, c[0x0][0x390] ;  /* 0x00007200ff0877ac */ /* 0x000e220008000a00 */
[----:B------:R-:W1:Y:S01]  /*0550*/  LDCU.64 UR10, c[0x0][0x380] ;  /* 0x00007000ff0a77ac */ /* 0x000e620008000a00 */
[----:B------:R-:W2:Y:S01]  /*0560*/  LDCU UR14, c[0x0][0x388] ;  /* 0x00007100ff0e77ac */ /* 0x000ea20008000800 */
[----:B------:R-:W3:Y:S01]  /*0570*/  LDCU UR15, c[0x0][0x38c] ;  /* 0x00007180ff0f77ac */ /* 0x000ee20008000800 */
[----:B0-----:R-:W-:Y:S02]  /*0580*/  UIADD3 UR7, UP0, UPT, UR8, 0x4, URZ ;  /* 0x0000000408077890 */ /* 0x001fe4000ff1e0ff */
[----:B-1----:R-:W-:Y:S02]  /*0590*/  UIADD3 UR5, UP1, UPT, UR10, 0x14, URZ ;  /* 0x000000140a057890 */ /* 0x002fe4000ff3e0ff */
[----:B------:R-:W-:Y:S02]  /*05a0*/  UIADD3.X UR8, UPT, UPT, URZ, UR9, URZ, UP0, !UPT ;  /* 0x00000009ff087290 */ /* 0x000fe400087fe4ff */
[----:B--23--:R-:W-:-:S12]  /*05b0*/  UIADD3.X UR6, UPT, UPT, URZ, UR11, URZ, UP1, !UPT ;  /* 0x0000000bff067290 */ /* 0x00cfd80008ffe4ff */
.L_x_14:
[----:B--23--:R-:W-:Y:S01]  /*05c0*/  MOV R6, UR7 ;  /* 0x0000000700067c02 */ /* 0x00cfe20008000f00 */
[----:B------:R-:W-:-:S04]  /*05d0*/  IMAD.U32 R7, RZ, RZ, UR8 ;  /* 0x00000008ff077e24 */ /* 0x000fc8000f8e00ff */
[----:B------:R-:W-:-:S05]  /*05e0*/  IMAD.WIDE R6, R2, 0x4, R6 ;  /* 0x0000000402067825 */ /* 0x000fca00078e0206 */
[----:B------:R-:W2:Y:S01]  /*05f0*/  LDG.E R0, desc[UR12][R6.64+-0x4] ;  /* 0xfffffc0c06007981 */ /* 0x000ea2000c1e1900 */
[----:B------:R-:W-:Y:S01]  /*0600*/  IMAD.U32 R8, RZ, RZ, UR5 ;  /* 0x00000005ff087e24 */ /* 0x000fe2000f8e00ff */
[----:B------:R-:W-:Y:S05]  /*0610*/  YIELD ;  /* 0x0000000000007946 */ /* 0x000fea0003800000 */
[----:B------:R-:W-:Y:S01]  /*0620*/  IMAD.U32 R9, RZ, RZ, UR6 ;  /* 0x00000006ff097e24 */ /* 0x000fe2000f8e00ff */
[----:B------:R-:W-:Y:S01]  /*0630*/  BSSY.RECONVERGENT B0, `(.L_x_6) ;  /* 0x0000036000007945 */ /* 0x000fe20003800200 */
[----:B------:R-:W-:-:S04]  /*0640*/  IMAD.WIDE R8, R2, 0x14, R8 ;  /* 0x0000001402087825 */ /* 0x000fc800078e0208 */
[----:B------:R-:W-:-:S05]  /*0650*/  VIADD R2, R2, 0x2 ;  /* 0x0000000202027836 */ /* 0x000fca0000000000 */
[----:B------:R-:W-:Y:S02]  /*0660*/  ISETP.GE.AND P2, PT, R2, UR14, PT ;  /* 0x0000000e02007c0c */ /* 0x000fe4000bf46270 */
        /* <DEDUP_REMOVED lines=35> */
[----:B------:R-:W-:Y:S02]  /*08a0*/  MOV R3, R15 ;  /* 0x0000000f00037202 */ /* 0x000fe40000000f00 */
[----:B------:R-:W-:-:S07]  /*08b0*/  MOV R10, 0x8d0 ;  /* 0x000008d0000a7802 */ /* 0x000fce0000000f00 */
[----:B------:R-:W-:Y:S05]  /*08c0*/  CALL.REL.NOINC `($__internal_0_$__cuda_sm3x_div_rn_noftz_f32_slowpath) ;  /* 0x0000000400107944 */ /* 0x000fea0003c00000 */
.L_x_9:
[----:B------:R-:W-:Y:S05]  /*08d0*/  BSYNC.RECONVERGENT B1 ;  /* 0x0000000000017941 */ /* 0x000fea0003800200 */
.L_x_8:
[----:B------:R-:W-:-:S13]  /*08e0*/  FSETP.GT.AND P0, PT, R3, UR15, PT ;  /* 0x0000000f03007c0b */ /* 0x000fda000bf04000 */
        /* <DEDUP_REMOVED lines=10> */
.L_x_7:
[----:B------:R-:W-:Y:S05]  /*0990*/  BSYNC.RECONVERGENT B0 ;  /* 0x0000000000007941 */ /* 0x000fea0003800200 */
.L_x_6:
[----:B------:R-:W3:Y:S01]  /*09a0*/  LDG.E R0, desc[UR12][R6.64] ;  /* 0x0000000c06007981 */ /* 0x000ee2000c1e1900 */
[----:B------:R-:W-:Y:S01]  /*09b0*/  BSSY.RECONVERGENT B0, `(.L_x_10) ;  /* 0x0000033000007945 */ /* 0x000fe20003800200 */
[----:B---3--:R-:W-:-:S13]  /*09c0*/  ISETP.NE.AND P0, PT, R0, 0x1, PT ;  /* 0x000000010000780c */ /* 0x008fda0003f05270 */
[----:B------:R-:W-:Y:S05]  /*09d0*/  @P0 BRA `(.L_x_11) ;  /* 0x0000000000c00947 */ /* 0x000fea0003800000 */
[----:B--2---:R-:W2:Y:S04]  /*09e0*/  LDG.E R3, desc[UR12][R8.64] ;  /* 0x0000000c08037981 */ /* 0x004ea8000c1e1900 */
[----:B------:R-:W3:Y:S04]  /*09f0*/  LDG.E R12, desc[UR12][R8.64+0x4] ;  /* 0x0000040c080c7981 */ /* 0x000ee8000c1e1900 */
[----:B------:R-:W4:Y:S04]  /*0a00*/  LDG.E R14, desc[UR12][R8.64+0x8] ;  /* 0x0000080c080e7981 */ /* 0x000f28000c1e1900 */
[----:B------:R-:W5:Y:S04]  /*0a10*/  LDG.E R19, desc[UR12][R8.64+0xc] ;  /* 0x00000c0c08137981 */ /* 0x000f68000c1e1900 */
[----:B------:R-:W2:Y:S04]  /*0a20*/  LDG.E R0, desc[UR12][R4.64] ;  /* 0x0000000c04007981 */ /* 0x000ea8000c1e1900 */
[----:B------:R-:W3:Y:S04]  /*0a30*/  LDG.E R15, desc[UR12][R4.64+0x8] ;  /* 0x0000080c040f7981 */ /* 0x000ee8000c1e1900 */
[----:B------:R-:W5:Y:S04]  /*0a40*/  LDG.E R11, desc[UR12][R4.64+0x4] ;  /* 0x0000040c040b7981 */ /* 0x000f68000c1e1900 */
[----:B------:R-:W5:Y:S01]  /*0a50*/  LDG.E R16, desc[UR12][R4.64+0xc] ;  /* 0x00000c0c04107981 */ /* 0x000f62000c1e1900 */
[----:B------:R-:W-:Y:S01]  /*0a60*/  BSSY.RECONVERGENT B1, `(.L_x_12) ;  /* 0x000001c000017945 */ /* 0x000fe20003800200 */
[C---:B--2---:R-:W-:Y:S01]  /*0a70*/  FMNMX R10, R0.reuse, R3, !PT ;  /* 0x00000003000a7209 */ /* 0x044fe20007800000 */
[----:B----4-:R-:W-:Y:S01]  /*0a80*/  FADD R3, -R3, R14 ;  /* 0x0000000e03037221 */ /* 0x010fe20000000100 */
[----:B---3--:R-:W-:Y:S01]  /*0a90*/  FMNMX R17, R15, R14, PT ;  /* 0x0000000e0f117209 */ /* 0x008fe20003800000 */
[----:B------:R-:W-:Y:S01]  /*0aa0*/  FADD R15, -R0, R15 ;  /* 0x0000000f000f7221 */ /* 0x000fe20000000100 */
[----:B-----5:R-:W-:-:S03]  /*0ab0*/  FMNMX R13, R11, R12, !PT ;  /* 0x0000000c0b0d7209 */ /* 0x020fc60007800000 */
[----:B------:R-:W-:Y:S01]  /*0ac0*/  FADD R10, -R10, R17 ;  /* 0x000000110a0a7221 */ /* 0x000fe20000000100 */
[----:B------:R-:W-:Y:S01]  /*0ad0*/  FADD R12, -R12, R19 ;  /* 0x000000130c0c7221 */ /* 0x000fe20000000100 */
[----:B------:R-:W-:Y:S01]  /*0ae0*/  FMNMX R18, R16, R19, PT ;  /* 0x0000001310127209 */ /* 0x000fe20003800000 */
[----:B------:R-:W-:Y:S02]  /*0af0*/  FADD R16, -R11, R16 ;  /* 0x000000100b107221 */ /* 0x000fe40000000100 */
[----:B------:R-:W-:Y:S01]  /*0b00*/  FMNMX R0, RZ, R10, !PT ;  /* 0x0000000aff007209 */ /* 0x000fe20007800000 */
[----:B------:R-:W-:Y:S01]  /*0b10*/  FMUL R12, R3, R12 ;  /* 0x0000000c030c7220 */ /* 0x000fe20000400000 */
[----:B------:R-:W-:-:S03]  /*0b20*/  FADD R13, -R13, R18 ;  /* 0x000000120d0d7221 */ /* 0x000fc60000000100 */
[----:B------:R-:W-:Y:S02]  /*0b30*/  FFMA R15, R15, R16, R12 ;  /* 0x000000100f0f7223 */ /* 0x000fe4000000000c */
[----:B------:R-:W-:-:S05]  /*0b40*/  FMNMX R13, RZ, R13, !PT ;  /* 0x0000000dff0d7209 */ /* 0x000fca0007800000 */
        /* <DEDUP_REMOVED lines=10> */
[----:B------:R-:W-:Y:S01]  /*0bf0*/  IMAD.MOV.U32 R3, RZ, RZ, R15 ;  /* 0x000000ffff037224 */ /* 0x000fe200078e000f */
[----:B------:R-:W-:-:S07]  /*0c00*/  MOV R10, 0xc20 ;  /* 0x00000c20000a7802 */ /* 0x000fce0000000f00 */
[----:B------:R-:W-:Y:S05]  /*0c10*/  CALL.REL.NOINC `($__internal_0_$__cuda_sm3x_div_rn_noftz_f32_slowpath) ;  /* 0x00000000003c7944 */ /* 0x000fea0003c00000 */
.L_x_13:
[----:B------:R-:W-:Y:S05]  /*0c20*/  BSYNC.RECONVERGENT B1 ;  /* 0x0000000000017941 */ /* 0x000fea0003800200 */
.L_x_12:
        /* <DEDUP_REMOVED lines=11> */
.L_x_11:
[----:B------:R-:W-:Y:S05]  /*0ce0*/  BSYNC.RECONVERGENT B0 ;  /* 0x0000000000007941 */ /* 0x000fea0003800200 */
.L_x_10:
[----:B------:R-:W-:Y:S05]  /*0cf0*/  @!P2 BRA `(.L_x_14) ;  /* 0xfffffff80030a947 */ /* 0x000fea000383ffff */
[----:B------:R-:W-:Y:S05]  /*0d00*/  EXIT ;  /* 0x000000000000794d */ /* 0x000fea0003800000 */
        .weak           $__internal_0_$__cuda_sm3x_div_rn_noftz_f32_slowpath
        .type           $__internal_0_$__cuda_sm3x_div_rn_noftz_f32_slowpath,@function
        .size           $__internal_0_$__cuda_sm3x_div_rn_noftz_f32_slowpath,(.L_x_27 - $__internal_0_$__cuda_sm3x_div_rn_noftz_f32_slowpath)
$__internal_0_$__cuda_sm3x_div_rn_noftz_f32_slowpath:
[----:B------:R-:W-:Y:S01]  /*0d10*/  SHF.R.U32.HI R12, RZ, 0x17, R3 ;  /* 0x00000017ff0c7819 */ /* 0x000fe20000011603 */
[----:B------:R-:W-:Y:S01]  /*0d20*/  BSSY.RECONVERGENT B3, `(.L_x_15) ;  /* 0x0000062000037945 */ /* 0x000fe20003800200 */
[----:B------:R-:W-:Y:S02]  /*0d30*/  SHF.R.U32.HI R11, RZ, 0x17, R0 ;  /* 0x00000017ff0b7819 */ /* 0x000fe40000011600 */
[----:B------:R-:W-:Y:S02]  /*0d40*/  LOP3.LUT R12, R12, 0xff, RZ, 0xc0, !PT ;  /* 0x000000ff0c0c7812 */ /* 0x000fe400078ec0ff */
[----:B------:R-:W-:-:S03]  /*0d50*/  LOP3.LUT R13, R11, 0xff, RZ, 0xc0, !PT ;  /* 0x000000ff0b0d7812 */ /* 0x000fc600078ec0ff */
[----:B------:R-:W-:Y:S01]  /*0d60*/  VIADD R15, R12, 0xffffffff ;  /* 0xffffffff0c0f7836 */ /* 0x000fe20000000000 */
[----:B------:R-:W-:-:S04]  /*0d70*/  IADD3 R14, PT, PT, R13, -0x1, RZ ;  /* 0xffffffff0d0e7810 */ /* 0x000fc80007ffe0ff */
[----:B------:R-:W-:-:S04]  /*0d80*/  ISETP.GT.U32.AND P0, PT, R15, 0xfd, PT ;  /* 0x000000fd0f00780c */ /* 0x000fc80003f04070 */
[----:B------:R-:W-:-:S13]  /*0d90*/  ISETP.GT.U32.OR P0, PT, R14, 0xfd, P0 ;  /* 0x000000fd0e00780c */ /* 0x000fda0000704470 */
[----:B------:R-:W-:Y:S01]  /*0da0*/  @!P0 IMAD.MOV.U32 R11, RZ, RZ, RZ ;  /* 0x000000ffff0b8224 */ /* 0x000fe200078e00ff */
[----:B------:R-:W-:Y:S06]  /*0db0*/  @!P0 BRA `(.L_x_16) ;  /* 0x00000000005c8947 */ /* 0x000fec0003800000 */
[----:B------:R-:W-:Y:S02]  /*0dc0*/  FSETP.GTU.FTZ.AND P0, PT, |R0|, +INF , PT ;  /* 0x7f8000000000780b */ /* 0x000fe40003f1c200 */
[----:B------:R-:W-:-:S04]  /*0dd0*/  FSETP.GTU.FTZ.AND P1, PT, |R3|, +INF , PT ;  /* 0x7f8000000300780b */ /* 0x000fc80003f3c200 */
[----:B------:R-:W-:-:S13]  /*0de0*/  PLOP3.LUT P0, PT, P0, P1, PT, 0xf8, 0x8f ;  /* 0x00000000008f781c */ /* 0x000fda0000703f70 */
[----:B------:R-:W-:Y:S05]  /*0df0*/  @P0 BRA `(.L_x_17) ;  /* 0x00000004004c0947 */ /* 0x000fea0003800000 */
[----:B------:R-:W-:-:S13]  /*0e00*/  LOP3.LUT P0, RZ, R3, 0x7fffffff, R0, 0xc8, !PT ;  /* 0x7fffffff03ff7812 */ /* 0x000fda000780c800 */
[----:B------:R-:W-:Y:S05]  /*0e10*/  @!P0 BRA `(.L_x_18) ;  /* 0x00000004003c8947 */ /* 0x000fea0003800000 */
[C---:B------:R-:W-:Y:S02]  /*0e20*/  FSETP.NEU.FTZ.AND P3, PT, |R0|.reuse, +INF , PT ;  /* 0x7f8000000000780b */ /* 0x040fe40003f7d200 */
[----:B------:R-:W-:Y:S02]  /*0e30*/  FSETP.NEU.FTZ.AND P1, PT, |R3|, +INF , PT ;  /* 0x7f8000000300780b */ /* 0x000fe40003f3d200 */
[----:B------:R-:W-:-:S11]  /*0e40*/  FSETP.NEU.FTZ.AND P0, PT, |R0|, +INF , PT ;  /* 0x7f8000000000780b */ /* 0x000fd60003f1d200 */
[----:B------:R-:W-:Y:S05]  /*0e50*/  @!P1 BRA !P3, `(.L_x_18) ;  /* 0x00000004002c9947 */ /* 0x000fea0005800000 */
[----:B------:R-:W-:-:S04]  /*0e60*/  LOP3.LUT P3, RZ, R0, 0x7fffffff, RZ, 0xc0, !PT ;  /* 0x7fffffff00ff7812 */ /* 0x000fc8000786c0ff */
[----:B------:R-:W-:-:S13]  /*0e70*/  PLOP3.LUT P1, PT, P1, P3, PT, 0x2f, 0xf2 ;  /* 0x0000000000f2781c */ /* 0x000fda0000f26577 */
[----:B------:R-:W-:Y:S05]  /*0e80*/  @P1 BRA `(.L_x_19) ;  /* 0x0000000400181947 */ /* 0x000fea0003800000 */
[----:B------:R-:W-:-:S04]  /*0e90*/  LOP3.LUT P1, RZ, R3, 0x7fffffff, RZ, 0xc0, !PT ;  /* 0x7fffffff03ff7812 */ /* 0x000fc8000782c0ff */
[----:B------:R-:W-:-:S13]  /*0ea0*/  PLOP3.LUT P0, PT, P0, P1, PT, 0x2f, 0xf2 ;  /* 0x0000000000f2781c */ /* 0x000fda0000702577 */
[----:B------:R-:W-:Y:S05]  /*0eb0*/  @P0 BRA `(.L_x_20) ;  /* 0x0000000400000947 */ /* 0x000fea0003800000 */
[----:B------:R-:W-:Y:S02]  /*0ec0*/  ISETP.GE.AND P0, PT, R14, RZ, PT ;  /* 0x000000ff0e00720c */ /* 0x000fe40003f06270 */
[----:B------:R-:W-:-:S11]  /*0ed0*/  ISETP.GE.AND P1, PT, R15, RZ, PT ;  /* 0x000000ff0f00720c */ /* 0x000fd60003f26270 */
[----:B------:R-:W-:Y:S02]  /*0ee0*/  @P0 IMAD.MOV.U32 R11, RZ, RZ, RZ ;  /* 0x000000ffff0b0224 */ /* 0x000fe400078e00ff */
[----:B------:R-:W-:Y:S01]  /*0ef0*/  @!P0 FFMA R0, R0, 1.84467440737095516160e+19, RZ ;  /* 0x5f80000000008823 */ /* 0x000fe200000000ff */
[----:B------:R-:W-:Y:S02]  /*0f00*/  @!P0 IMAD.MOV.U32 R11, RZ, RZ, -0x40 ;  /* 0xffffffc0ff0b8424 */ /* 0x000fe400078e00ff */
[----:B------:R-:W-:Y:S02]  /*0f10*/  @!P1 FFMA R3, R3, 1.84467440737095516160e+19, RZ ;  /* 0x5f80000003039823 */ /* 0x000fe400000000ff */
[----:B------:R-:W-:-:S07]  /*0f20*/  @!P1 VIADD R11, R11, 0x40 ;  /* 0x000000400b0b9836 */ /* 0x000fce0000000000 */
.L_x_16:
[----:B------:R-:W-:Y:S01]  /*0f30*/  LEA R14, R12, 0xc0800000, 0x17 ;  /* 0xc08000000c0e7811 */ /* 0x000fe200078eb8ff */
[----:B------:R-:W-:Y:S01]  /*0f40*/  VIADD R13, R13, 0xffffff81 ;  /* 0xffffff810d0d7836 */ /* 0x000fe20000000000 */
[----:B------:R-:W-:Y:S02]  /*0f50*/  BSSY.RECONVERGENT B4, `(.L_x_21) ;  /* 0x0000035000047945 */ /* 0x000fe40003800200 */
[----:B------:R-:W-:Y:S01]  /*0f60*/  IADD3 R14, PT, PT, -R14, R3, RZ ;  /* 0x000000030e0e7210 */ /* 0x000fe20007ffe1ff */
[----:B------:R-:W-:-:S03]  /*0f70*/  IMAD R0, R13, -0x800000, R0 ;  /* 0xff8000000d007824 */ /* 0x000fc600078e0200 */
[----:B------:R0:W1:Y:S01]  /*0f80*/  MUFU.RCP R3, R14 ;  /* 0x0000000e00037308 */ /* 0x0000620000001000 */
[----:B------:R-:W-:Y:S01]  /*0f90*/  FADD.FTZ R15, -R14, -RZ ;  /* 0x800000ff0e0f7221 */ /* 0x000fe20000010100 */
[----:B0-----:R-:W-:-:S05]  /*0fa0*/  IADD3 R14, PT, PT, R13, 0x7f, -R12 ;  /* 0x0000007f0d0e7810 */ /* 0x001fca0007ffe80c */
[----:B------:R-:W-:Y:S02]  /*0fb0*/  IMAD.IADD R11, R14, 0x1, R11 ;  /* 0x000000010e0b7824 */ /* 0x000fe400078e020b */
[----:B-1----:R-:W-:-:S04]  /*0fc0*/  FFMA R16, R3, R15, 1 ;  /* 0x3f80000003107423 */ /* 0x002fc8000000000f */
[----:B------:R-:W-:-:S04]  /*0fd0*/  FFMA R3, R3, R16, R3 ;  /* 0x0000001003037223 */ /* 0x000fc80000000003 */
[----:B------:R-:W-:-:S04]  /*0fe0*/  FFMA R16, R0, R3, RZ ;  /* 0x0000000300107223 */ /* 0x000fc800000000ff */
[----:B------:R-:W-:-:S04]  /*0ff0*/  FFMA R17, R15, R16, R0 ;  /* 0x000000100f117223 */ /* 0x000fc80000000000 */
[----:B------:R-:W-:-:S04]  /*1000*/  FFMA R16, R3, R17, R16 ;  /* 0x0000001103107223 */ /* 0x000fc80000000010 */
[----:B------:R-:W-:-:S04]  /*1010*/  FFMA R15, R15, R16, R0 ;  /* 0x000000100f0f7223 */ /* 0x000fc80000000000 */
[----:B------:R-:W-:-:S05]  /*1020*/  FFMA R0, R3, R15, R16 ;  /* 0x0000000f03007223 */ /* 0x000fca0000000010 */
[----:B------:R-:W-:-:S04]  /*1030*/  SHF.R.U32.HI R12, RZ, 0x17, R0 ;  /* 0x00000017ff0c7819 */ /* 0x000fc80000011600 */
[----:B------:R-:W-:-:S05]  /*1040*/  LOP3.LUT R12, R12, 0xff, RZ, 0xc0, !PT ;  /* 0x000000ff0c0c7812 */ /* 0x000fca00078ec0ff */
[----:B------:R-:W-:-:S05]  /*1050*/  IMAD.IADD R17, R12, 0x1, R11 ;  /* 0x000000010c117824 */ /* 0x000fca00078e020b */
[----:B------:R-:W-:-:S04]  /*1060*/  IADD3 R12, PT, PT, R17, -0x1, RZ ;  /* 0xffffffff110c7810 */ /* 0x000fc80007ffe0ff */
[----:B------:R-:W-:-:S13]  /*1070*/  ISETP.GE.U32.AND P0, PT, R12, 0xfe, PT ;  /* 0x000000fe0c00780c */ /* 0x000fda0003f06070 */
[----:B------:R-:W-:Y:S05]  /*1080*/  @!P0 BRA `(.L_x_22) ;  /* 0x0000000000808947 */ /* 0x000fea0003800000 */
[----:B------:R-:W-:-:S13]  /*1090*/  ISETP.GT.AND P0, PT, R17, 0xfe, PT ;  /* 0x000000fe1100780c */ /* 0x000fda0003f04270 */
[----:B------:R-:W-:Y:S05]  /*10a0*/  @P0 BRA `(.L_x_23) ;  /* 0x00000000006c0947 */ /* 0x000fea0003800000 */
[----:B------:R-:W-:-:S13]  /*10b0*/  ISETP.GE.AND P0, PT, R17, 0x1, PT ;  /* 0x000000011100780c */ /* 0x000fda0003f06270 */
[----:B------:R-:W-:Y:S05]  /*10c0*/  @P0 BRA `(.L_x_24) ;  /* 0x0000000000740947 */ /* 0x000fea0003800000 */
[----:B------:R-:W-:Y:S02]  /*10d0*/  ISETP.GE.AND P0, PT, R17, -0x18, PT ;  /* 0xffffffe81100780c */ /* 0x000fe40003f06270 */
[----:B------:R-:W-:-:S11]  /*10e0*/  LOP3.LUT R0, R0, 0x80000000, RZ, 0xc0, !PT ;  /* 0x8000000000007812 */ /* 0x000fd600078ec0ff */
[----:B------:R-:W-:Y:S05]  /*10f0*/  @!P0 BRA `(.L_x_24) ;  /* 0x0000000000688947 */ /* 0x000fea0003800000 */
[-CC-:B------:R-:W-:Y:S01]  /*1100*/  FFMA.RZ R11, R3, R15.reuse, R16.reuse ;  /* 0x0000000f030b7223 */ /* 0x180fe2000000c010 */
[----:B------:R-:W-:Y:S02]  /*1110*/  VIADD R14, R17, 0x20 ;  /* 0x00000020110e7836 */ /* 0x000fe40000000000 */
[-CC-:B------:R-:W-:Y:S01]  /*1120*/  FFMA.RM R12, R3, R15.reuse, R16.reuse ;  /* 0x0000000f030c7223 */ /* 0x180fe20000004010 */
[----:B------:R-:W-:Y:S02]  /*1130*/  ISETP.NE.AND P3, PT, R17, RZ, PT ;  /* 0x000000ff1100720c */ /* 0x000fe40003f65270 */
[----:B------:R-:W-:Y:S01]  /*1140*/  LOP3.LUT R13, R11, 0x7fffff, RZ, 0xc0, !PT ;  /* 0x007fffff0b0d7812 */ /* 0x000fe200078ec0ff */
[----:B------:R-:W-:Y:S01]  /*1150*/  FFMA.RP R11, R3, R15, R16 ;  /* 0x0000000f030b7223 */ /* 0x000fe20000008010 */
[----:B------:R-:W-:Y:S01]  /*1160*/  IMAD.MOV R3, RZ, RZ, -R17 ;  /* 0x000000ffff037224 */ /* 0x000fe200078e0a11 */
[----:B------:R-:W-:Y:S02]  /*1170*/  ISETP.NE.AND P1, PT, R17, RZ, PT ;  /* 0x000000ff1100720c */ /* 0x000fe40003f25270 */
[----:B------:R-:W-:-:S02]  /*1180*/  LOP3.LUT R13, R13, 0x800000, RZ, 0xfc, !PT ;  /* 0x008000000d0d7812 */ /* 0x000fc400078efcff */
[----:B------:R-:W-:Y:S02]  /*1190*/  FSETP.NEU.FTZ.AND P0, PT, R11, R12, PT ;  /* 0x0000000c0b00720b */ /* 0x000fe40003f1d000 */
[----:B------:R-:W-:Y:S02]  /*11a0*/  SHF.L.U32 R14, R13, R14, RZ ;  /* 0x0000000e0d0e7219 */ /* 0x000fe400000006ff */
[----:B------:R-:W-:Y:S02]  /*11b0*/  SEL R12, R3, RZ, P3 ;  /* 0x000000ff030c7207 */ /* 0x000fe40001800000 */
[----:B------:R-:W-:Y:S02]  /*11c0*/  ISETP.NE.AND P1, PT, R14, RZ, P1 ;  /* 0x000000ff0e00720c */ /* 0x000fe40000f25270 */
[----:B------:R-:W-:Y:S02]  /*11d0*/  SHF.R.U32.HI R12, RZ, R12, R13 ;  /* 0x0000000cff0c7219 */ /* 0x000fe4000001160d */
[----:B------:R-:W-:-:S02]  /*11e0*/  PLOP3.LUT P0, PT, P0, P1, PT, 0xf8, 0x8f ;  /* 0x00000000008f781c */ /* 0x000fc40000703f70 */
[----:B------:R-:W-:Y:S02]  /*11f0*/  SHF.R.U32.HI R14, RZ, 0x1, R12 ;  /* 0x00000001ff0e7819 */ /* 0x000fe4000001160c */
[----:B------:R-:W-:-:S04]  /*1200*/  SEL R3, RZ, 0x1, !P0 ;  /* 0x00000001ff037807 */ /* 0x000fc80004000000 */
[----:B------:R-:W-:-:S04]  /*1210*/  LOP3.LUT R3, R3, 0x1, R14, 0xf8, !PT ;  /* 0x0000000103037812 */ /* 0x000fc800078ef80e */
[----:B------:R-:W-:-:S05]  /*1220*/  LOP3.LUT R3, R3, R12, RZ, 0xc0, !PT ;  /* 0x0000000c03037212 */ /* 0x000fca00078ec0ff */
[----:B------:R-:W-:-:S05]  /*1230*/  IMAD.IADD R3, R14, 0x1, R3 ;  /* 0x000000010e037824 */ /* 0x000fca00078e0203 */
[----:B------:R-:W-:Y:S01]  /*1240*/  LOP3.LUT R0, R3, R0, RZ, 0xfc, !PT ;  /* 0x0000000003007212 */ /* 0x000fe200078efcff */
[----:B------:R-:W-:Y:S06]  /*1250*/  BRA `(.L_x_24) ;  /* 0x0000000000107947 */ /* 0x000fec0003800000 */
.L_x_23:
[----:B------:R-:W-:-:S04]  /*1260*/  LOP3.LUT R0, R0, 0x80000000, RZ, 0xc0, !PT ;  /* 0x8000000000007812 */ /* 0x000fc800078ec0ff */
[----:B------:R-:W-:Y:S01]  /*1270*/  LOP3.LUT R0, R0, 0x7f800000, RZ, 0xfc, !PT ;  /* 0x7f80000000007812 */ /* 0x000fe200078efcff */
[----:B------:R-:W-:Y:S06]  /*1280*/  BRA `(.L_x_24) ;  /* 0x0000000000047947 */ /* 0x000fec0003800000 */
.L_x_22:
[----:B------:R-:W-:-:S07]  /*1290*/  LEA R0, R11, R0, 0x17 ;  /* 0x000000000b007211 */ /* 0x000fce00078eb8ff */
.L_x_24:
[----:B------:R-:W-:Y:S05]  /*12a0*/  BSYNC.RECONVERGENT B4 ;  /* 0x0000000000047941 */ /* 0x000fea0003800200 */
.L_x_21:
[----:B------:R-:W-:Y:S05]  /*12b0*/  BRA `(.L_x_25) ;  /* 0x0000000000207947 */ /* 0x000fea0003800000 */
.L_x_20:
[----:B------:R-:W-:-:S04]  /*12c0*/  LOP3.LUT R0, R3, 0x80000000, R0, 0x48, !PT ;  /* 0x8000000003007812 */ /* 0x000fc800078e4800 */
[----:B------:R-:W-:Y:S01]  /*12d0*/  LOP3.LUT R0, R0, 0x7f800000, RZ, 0xfc, !PT ;  /* 0x7f80000000007812 */ /* 0x000fe200078efcff */
[----:B------:R-:W-:Y:S06]  /*12e0*/  BRA `(.L_x_25) ;  /* 0x0000000000147947 */ /* 0x000fec0003800000 */
.L_x_19:
[----:B------:R-:W-:Y:S01]  /*12f0*/  LOP3.LUT R0, R3, 0x80000000, R0, 0x48, !PT ;  /* 0x8000000003007812 */ /* 0x000fe200078e4800 */
[----:B------:R-:W-:Y:S06]  /*1300*/  BRA `(.L_x_25) ;  /* 0x00000000000c7947 */ /* 0x000fec0003800000 */
.L_x_18:
[----:B------:R-:W0:Y:S01]  /*1310*/  MUFU.RSQ R0, -QNAN ;  /* 0xffc0000000007908 */ /* 0x000e220000001400 */
[----:B------:R-:W-:Y:S05]  /*1320*/  BRA `(.L_x_25) ;  /* 0x0000000000047947 */ /* 0x000fea0003800000 */
.L_x_17:
[----:B------:R-:W-:-:S07]  /*1330*/  FADD.FTZ R0, R0, R3 ;  /* 0x0000000300007221 */ /* 0x000fce0000010000 */
.L_x_25:
[----:B------:R-:W-:Y:S05]  /*1340*/  BSYNC.RECONVERGENT B3 ;  /* 0x0000000000037941 */ /* 0x000fea0003800200 */
.L_x_15:
[----:B------:R-:W-:Y:S02]  /*1350*/  IMAD.MOV.U32 R11, RZ, RZ, 0x0 ;  /* 0x00000000ff0b7424 */ /* 0x000fe400078e00ff */
[----:B0-----:R-:W-:Y:S02]  /*1360*/  IMAD.MOV.U32 R3, RZ, RZ, R0 ;  /* 0x000000ffff037224 */ /* 0x001fe400078e0000 */
[----:B------:R-:W-:Y:S05]  /*1370*/  RET.REL.NODEC R10 `(_Z10nms_kernelPK3BoxifPiS2_) ;  /* 0xffffffec0a207950 */ /* 0x000fea0003c3ffff */
.L_x_26:
[----:B------:R-:W-:-:S00]  /*1380*/  BRA `(.L_x_26) ;  /* 0xfffffffc00fc7947 */ /* 0x000fc0000383ffff */
[----:B------:R-:W-:-:S00]  /*1390*/  NOP ;  /* 0x0000000000007918 */ /* 0x000fc00000000000 */
        /* <DEDUP_REMOVED lines=14> */
.L_x_27:


//--------------------- .nv.shared.reserved.0     --------------------------
	.section	.nv.shared.reserved.0,"aw",@nobits
	.weak		__nv_reservedSMEM_offset_0_alias
	.size		__nv_reservedSMEM_offset_0_alias, 0, 64
	.other		__nv_reservedSMEM_offset_0_alias,@"STO_CUDA_RESERVED_SHARED STV_DEFAULT"
__nv_reservedSMEM_offset_0_alias:
	.zero		0
	.zero		64


//--------------------- .nv.constant0._Z10nms_kernelPK3BoxifPiS2_ --------------------------
	.section	.nv.constant0._Z10nms_kernelPK3BoxifPiS2_,"a",@progbits
	.sectionflags	@""
	.align	4
.nv.constant0._Z10nms_kernelPK3BoxifPiS2_:
	.zero		928


//--------------------- SYMBOLS --------------------------

	.type		.nv.reservedSmem.offset0,@object
	.size		.nv.reservedSmem.offset0,0x4
